	.headerflags	@"EF_CUDA_TEXMODE_UNIFIED EF_CUDA_64BIT_ADDRESS EF_CUDA_ACCELERATORS EF_CUDA_SM90 EF_CUDA_VIRTUAL_SM(EF_CUDA_SM90)"
	.elftype	@"ET_EXEC"


//--------------------- .nv.info                  --------------------------
	.section	.nv.info,"",@"SHT_CUDA_INFO"
	.align	4


	//----- nvinfo : EIATTR_REGCOUNT
	.align		4
        /*0000*/ 	.byte	0x04, 0x2f
        /*0002*/ 	.short	(.L_1 - .L_0)
	.align		4
.L_0:
        /*0004*/ 	.word	index@(triton_poi_fused_convolution_17)
        /*0008*/ 	.word	0x0000000c


	//----- nvinfo : EIATTR_MIN_STACK_SIZE
	.align		4
.L_1:
        /*000c*/ 	.byte	0x04, 0x12
        /*000e*/ 	.short	(.L_3 - .L_2)
	.align		4
.L_2:
        /*0010*/ 	.word	index@(triton_poi_fused_convolution_17)
        /*0014*/ 	.word	0x00000000


	//----- nvinfo : EIATTR_FRAME_SIZE
	.align		4
.L_3:
        /*0018*/ 	.byte	0x04, 0x11
        /*001a*/ 	.short	(.L_5 - .L_4)
	.align		4
.L_4:
        /*001c*/ 	.word	index@(triton_poi_fused_convolution_17)
        /*0020*/ 	.word	0x00000000


	//----- nvinfo : EIATTR_MIN_STACK_SIZE
	.align		4
.L_5:
        /*0024*/ 	.byte	0x04, 0x12
        /*0026*/ 	.short	(.L_7 - .L_6)
	.align		4
.L_6:
        /*0028*/ 	.word	index@(triton_poi_fused_convolution_17)
        /*002c*/ 	.word	0x00000000
.L_7:


//--------------------- .nv.info.triton_poi_fused_convolution_17 --------------------------
	.section	.nv.info.triton_poi_fused_convolution_17,"",@"SHT_CUDA_INFO"
	.sectionflags	@""
	.align	4


	//----- nvinfo : EIATTR_CUDA_API_VERSION
	.align		4
        /*0000*/ 	.byte	0x04, 0x37
        /*0002*/ 	.short	(.L_9 - .L_8)
.L_8:
        /*0004*/ 	.word	0x0000007c


	//----- nvinfo : EIATTR_KPARAM_INFO
	.align		4
.L_9:
        /*0008*/ 	.byte	0x04, 0x17
        /*000a*/ 	.short	(.L_11 - .L_10)
.L_10:
        /*000c*/ 	.word	0x00000000
        /*0010*/ 	.short	0x0002
        /*0012*/ 	.short	0x0010
        /*0014*/ 	.byte	0x00, 0xf0, 0x11, 0x00


	//----- nvinfo : EIATTR_KPARAM_INFO
	.align		4
.L_11:
        /*0018*/ 	.byte	0x04, 0x17
        /*001a*/ 	.short	(.L_13 - .L_12)
.L_12:
        /*001c*/ 	.word	0x00000000
        /*0020*/ 	.short	0x0001
        /*0022*/ 	.short	0x0008
        /*0024*/ 	.byte	0x00, 0xf4, 0x21, 0x00


	//----- nvinfo : EIATTR_KPARAM_INFO
	.align		4
.L_13:
        /*0028*/ 	.byte	0x04, 0x17
        /*002a*/ 	.short	(.L_15 - .L_14)
.L_14:
        /*002c*/ 	.word	0x00000000
        /*0030*/ 	.short	0x0000
        /*0032*/ 	.short	0x0000
        /*0034*/ 	.byte	0x00, 0xf4, 0x21, 0x00


	//----- nvinfo : EIATTR_SPARSE_MMA_MASK
	.align		4
.L_15:
        /*0038*/ 	.byte	0x03, 0x50
        /*003a*/ 	.short	0x0000


	//----- nvinfo : EIATTR_MAXREG_COUNT
	.align		4
        /*003c*/ 	.byte	0x03, 0x1b
        /*003e*/ 	.short	0x00ff


	//----- nvinfo : EIATTR_EXIT_INSTR_OFFSETS
	.align		4
        /*0040*/ 	.byte	0x04, 0x1c
        /*0042*/ 	.short	(.L_17 - .L_16)


	//   ....[0]....
.L_16:
        /*0044*/ 	.word	0x00000180


	//----- nvinfo : EIATTR_REQNTID
	.align		4
.L_17:
        /*0048*/ 	.byte	0x04, 0x10
        /*004a*/ 	.short	(.L_19 - .L_18)
.L_18:
        /*004c*/ 	.word	0x00000080
        /*0050*/ 	.word	0x00000001
        /*0054*/ 	.word	0x00000001


	//----- nvinfo : EIATTR_CBANK_PARAM_SIZE
	.align		4
.L_19:
        /*0058*/ 	.byte	0x03, 0x19
        /*005a*/ 	.short	0x0014


	//----- nvinfo : EIATTR_PARAM_CBANK
	.align		4
        /*005c*/ 	.byte	0x04, 0x0a
        /*005e*/ 	.short	(.L_21 - .L_20)
	.align		4
.L_20:
        /*0060*/ 	.word	index@(.nv.constant0.triton_poi_fused_convolution_17)
        /*0064*/ 	.short	0x0210
        /*0066*/ 	.short	0x0014


	//----- nvinfo : EIATTR_SW_WAR
	.align		4
.L_21:
        /*0068*/ 	.byte	0x04, 0x36
        /*006a*/ 	.short	(.L_23 - .L_22)
.L_22:
        /*006c*/ 	.word	0x00000008
.L_23:


//--------------------- .nv.callgraph             --------------------------
	.section	.nv.callgraph,"",@"SHT_CUDA_CALLGRAPH"
	.align	4
	.sectionentsize	8
	.align		4
        /*0000*/ 	.word	0x00000000
	.align		4
        /*0004*/ 	.word	0xffffffff
	.align		4
        /*0008*/ 	.word	0x00000000
	.align		4
        /*000c*/ 	.word	0xfffffffe
	.align		4
        /*0010*/ 	.word	0x00000000
	.align		4
        /*0014*/ 	.word	0xfffffffd
	.align		4
        /*0018*/ 	.word	0x00000000
	.align		4
        /*001c*/ 	.word	0xfffffffc


//--------------------- .text.triton_poi_fused_convolution_17 --------------------------
	.section	.text.triton_poi_fused_convolution_17,"ax",@progbits
	.align	128
        .global         triton_poi_fused_convolution_17
        .type           triton_poi_fused_convolution_17,@function
        .size           triton_poi_fused_convolution_17,(.L_x_1 - triton_poi_fused_convolution_17)
        .other          triton_poi_fused_convolution_17,@"STO_CUDA_ENTRY STV_DEFAULT"
triton_poi_fused_convolution_17:
.text.triton_poi_fused_convolution_17:
[----:B------:R-:W-:Y:S01]  /*0000*/  LDC R1, c[0x0][0x28] ;  /* 0x00000a00ff017b82 */ /* 0x000fe20000000800 */
[----:B------:R-:W1:Y:S07]  /*0010*/  S2R R0, SR_TID.X ;  /* 0x0000000000007919 */ /* 0x000e6e0000002100 */
[----:B------:R-:W2:Y:S01]  /*0020*/  LDC.64 R4, c[0x0][0x218] ;  /* 0x00008600ff047b82 */ /* 0x000ea20000000a00 */
[----:B------:R-:W-:Y:S01]  /*0030*/  ULDC.64 UR4, c[0x0][0x208] ;  /* 0x0000820000047ab9 */ /* 0x000fe20000000a00 */
[----:B------:R-:W3:Y:S06]  /*0040*/  S2R R7, SR_CTAID.X ;  /* 0x0000000000077919 */ /* 0x000eec0000002500 */
[----:B------:R-:W4:Y:S01]  /*0050*/  LDC.64 R2, c[0x0][0x210] ;  /* 0x00008400ff027b82 */ /* 0x000f220000000a00 */
[----:B-1----:R-:W-:Y:S01]  /*0060*/  IMAD.SHL.U32 R0, R0, 0x2, RZ ;  /* 0x0000000200007824 */ /* 0x002fe200078e00ff */
[----:B---3--:R-:W-:-:S04]  /*0070*/  SHF.R.S32.HI R6, RZ, 0x17, R7 ;  /* 0x00000017ff067819 */ /* 0x008fc80000011407 */
[----:B------:R-:W-:Y:S02]  /*0080*/  LOP3.LUT R0, R0, 0xfe, RZ, 0xc0, !PT ;  /* 0x000000fe00007812 */ /* 0x000fe400078ec0ff */
[----:B------:R-:W-:-:S03]  /*0090*/  SGXT R6, R6, 0x1 ;  /* 0x000000010606781a */ /* 0x000fc60000000200 */
[----:B------:R-:W-:-:S04]  /*00a0*/  IMAD R7, R7, 0x100, R0 ;  /* 0x0000010007077824 */ /* 0x000fc800078e0200 */
[----:B----4-:R-:W-:Y:S01]  /*00b0*/  IMAD.WIDE R2, R7, 0x4, R2 ;  /* 0x0000000407027825 */ /* 0x010fe200078e0202 */
[----:B------:R-:W-:-:S04]  /*00c0*/  LEA.HI R6, R6, R7, RZ, 0x2 ;  /* 0x0000000706067211 */ /* 0x000fc800078f10ff */
[--C-:B------:R-:W-:Y:S02]  /*00d0*/  SHF.R.S32.HI R0, RZ, 0x2, R6.reuse ;  /* 0x00000002ff007819 */ /* 0x100fe40000011406 */
[----:B------:R-:W-:Y:S02]  /*00e0*/  SHF.R.S32.HI R9, RZ, 0x1f, R6 ;  /* 0x0000001fff097819 */ /* 0x000fe40000011406 */
[----:B------:R-:W3:Y:S02]  /*00f0*/  LDG.E.64 R6, desc[UR4][R2.64] ;  /* 0x0000000402067981 */ /* 0x000ee4000c1e1b00 */
[----:B------:R-:W-:-:S04]  /*0100*/  LEA.HI R9, R9, R0, RZ, 0x8 ;  /* 0x0000000009097211 */ /* 0x000fc800078f40ff */
[----:B------:R-:W-:-:S05]  /*0110*/  LOP3.LUT R9, R9, 0xffffff00, RZ, 0xc0, !PT ;  /* 0xffffff0009097812 */ /* 0x000fca00078ec0ff */
[----:B------:R-:W-:-:S04]  /*0120*/  IMAD.IADD R9, R0, 0x1, -R9 ;  /* 0x0000000100097824 */ /* 0x000fc800078e0a09 */
[----:B--2---:R-:W-:-:S06]  /*0130*/  IMAD.WIDE R4, R9, 0x4, R4 ;  /* 0x0000000409047825 */ /* 0x004fcc00078e0204 */
[----:B------:R-:W3:Y:S02]  /*0140*/  LDG.E.EL R4, desc[UR4][R4.64] ;  /* 0x0000000404047981 */ /* 0x000ee4000c2e1900 */
[--C-:B---3--:R-:W-:Y:S01]  /*0150*/  FADD R6, R6, R4.reuse ;  /* 0x0000000406067221 */ /* 0x108fe20000000000 */
[----:B------:R-:W-:-:S05]  /*0160*/  FADD R7, R7, R4 ;  /* 0x0000000407077221 */ /* 0x000fca0000000000 */
[----:B------:R-:W-:Y:S01]  /*0170*/  STG.E.64 desc[UR4][R2.64], R6 ;  /* 0x0000000602007986 */ /* 0x000fe2000c101b04 */
[----:B------:R-:W-:Y:S05]  /*0180*/  EXIT ;  /* 0x000000000000794d */ /* 0x000fea0003800000 */
.L_x_0:
[----:B------:R-:W-:-:S00]  /*0190*/  BRA `(.L_x_0) ;  /* 0xfffffffc00fc7947 */ /* 0x000fc0000383ffff */
[----:B------:R-:W-:-:S00]  /*01a0*/  NOP ;  /* 0x0000000000007918 */ /* 0x000fc00000000000 */
        /* <DEDUP_REMOVED lines=13> */
.L_x_1:


//--------------------- .nv.constant0.triton_poi_fused_convolution_17 --------------------------
	.section	.nv.constant0.triton_poi_fused_convolution_17,"a",@progbits
	.sectionflags	@""
	.align	4
.nv.constant0.triton_poi_fused_convolution_17:
	.zero		548
